//
// Generated by NVIDIA NVVM Compiler
//
// Compiler Build ID: CL-36424714
// Cuda compilation tools, release 13.0, V13.0.88
// Based on NVVM 20.0.0
//

.version 9.0
.target sm_100
.address_size 64

	// .globl	_Z7kernaddPfS_S_ii

.visible .entry _Z7kernaddPfS_S_ii(
	.param .u64 .ptr .align 1 _Z7kernaddPfS_S_ii_param_0,
	.param .u64 .ptr .align 1 _Z7kernaddPfS_S_ii_param_1,
	.param .u64 .ptr .align 1 _Z7kernaddPfS_S_ii_param_2,
	.param .u32 _Z7kernaddPfS_S_ii_param_3,
	.param .u32 _Z7kernaddPfS_S_ii_param_4
)
{
	.reg .pred 	%p<4>;
	.reg .b32 	%r<10>;
	.reg .b32 	%f<4>;
	.reg .b64 	%rd<11>;

	ld.param.u64 	%rd1, [_Z7kernaddPfS_S_ii_param_0];
	ld.param.u64 	%rd2, [_Z7kernaddPfS_S_ii_param_1];
	ld.param.u64 	%rd3, [_Z7kernaddPfS_S_ii_param_2];
	ld.param.u32 	%r2, [_Z7kernaddPfS_S_ii_param_3];
	ld.param.u32 	%r3, [_Z7kernaddPfS_S_ii_param_4];
	mov.u32 	%r4, %ntid.x;
	mov.u32 	%r5, %ctaid.x;
	mov.u32 	%r6, %tid.x;
	mad.lo.s32 	%r1, %r4, %r5, %r6;
	div.s32 	%r7, %r1, %r2;
	mul.lo.s32 	%r8, %r7, %r2;
	sub.s32 	%r9, %r1, %r8;
	setp.ge.s32 	%p1, %r9, %r2;
	setp.ge.s32 	%p2, %r7, %r3;
	or.pred  	%p3, %p2, %p1;
	@%p3 bra 	$L__BB0_2;
	cvta.to.global.u64 	%rd4, %rd2;
	cvta.to.global.u64 	%rd5, %rd3;
	cvta.to.global.u64 	%rd6, %rd1;
	mul.wide.s32 	%rd7, %r1, 4;
	add.s64 	%rd8, %rd4, %rd7;
	ld.global.f32 	%f1, [%rd8];
	add.s64 	%rd9, %rd5, %rd7;
	ld.global.f32 	%f2, [%rd9];
	add.f32 	%f3, %f1, %f2;
	add.s64 	%rd10, %rd6, %rd7;
	st.global.f32 	[%rd10], %f3;
$L__BB0_2:
	ret;

}
	// .globl	_Z10kernadd_2dPfS_S_ii
.visible .entry _Z10kernadd_2dPfS_S_ii(
	.param .u64 .ptr .align 1 _Z10kernadd_2dPfS_S_ii_param_0,
	.param .u64 .ptr .align 1 _Z10kernadd_2dPfS_S_ii_param_1,
	.param .u64 .ptr .align 1 _Z10kernadd_2dPfS_S_ii_param_2,
	.param .u32 _Z10kernadd_2dPfS_S_ii_param_3,
	.param .u32 _Z10kernadd_2dPfS_S_ii_param_4
)
{
	.reg .pred 	%p<4>;
	.reg .b32 	%r<14>;
	.reg .b32 	%f<4>;
	.reg .b64 	%rd<11>;

	ld.param.u64 	%rd1, [_Z10kernadd_2dPfS_S_ii_param_0];
	ld.param.u64 	%rd2, [_Z10kernadd_2dPfS_S_ii_param_1];
	ld.param.u64 	%rd3, [_Z10kernadd_2dPfS_S_ii_param_2];
	ld.param.u32 	%r3, [_Z10kernadd_2dPfS_S_ii_param_3];
	ld.param.u32 	%r4, [_Z10kernadd_2dPfS_S_ii_param_4];
	mov.u32 	%r6, %ctaid.x;
	mov.u32 	%r7, %ntid.x;
	mov.u32 	%r8, %tid.x;
	mad.lo.s32 	%r1, %r6, %r7, %r8;
	mov.u32 	%r9, %ctaid.y;
	mov.u32 	%r10, %ntid.y;
	mov.u32 	%r11, %tid.y;
	mad.lo.s32 	%r12, %r9, %r10, %r11;
	setp.ge.s32 	%p1, %r1, %r3;
	setp.ge.s32 	%p2, %r12, %r4;
	or.pred  	%p3, %p1, %p2;
	@%p3 bra 	$L__BB1_2;
	cvta.to.global.u64 	%rd4, %rd2;
	cvta.to.global.u64 	%rd5, %rd3;
	cvta.to.global.u64 	%rd6, %rd1;
	mad.lo.s32 	%r13, %r3, %r12, %r1;
	mul.wide.s32 	%rd7, %r13, 4;
	add.s64 	%rd8, %rd4, %rd7;
	ld.global.f32 	%f1, [%rd8];
	add.s64 	%rd9, %rd5, %rd7;
	ld.global.f32 	%f2, [%rd9];
	add.f32 	%f3, %f1, %f2;
	add.s64 	%rd10, %rd6, %rd7;
	st.global.f32 	[%rd10], %f3;
$L__BB1_2:
	ret;

}


// ===== COMPILED SASS (sm_100) =====

	.target	sm_100

	.elftype	@"ET_EXEC"


//--------------------- .note.nv.tkinfo           --------------------------
	.section	.note.nv.tkinfo,"",@"SHT_NOTE"
	.sectionflags	@"SHF_NOTE_NV_TKINFO"
	.tkinfo
        /*0018*/ 	.word	0x00000002
        /*0030*/ 	.string	""
        /*0030*/ 	.string	"ptxas"
        /*0030*/ 	.string	"Cuda compilation tools, release 13.0, V13.0.88"
        /*0030*/ 	.string	"Build cuda_13.0.r13.0/compiler.36424714_0"
        /*0030*/ 	.string	"-arch sm_100 -m 64 "



//--------------------- .note.nv.cuinfo           --------------------------
	.section	.note.nv.cuinfo,"",@"SHT_NOTE"
	.sectionflags	@"SHF_NOTE_NV_CUINFO"
        /*0018*/ 	.short	0x0002
        /*001a*/ 	.short	0x0064
        /*001c*/ 	.short	0x0082
	.zero		2


//--------------------- .nv.info                  --------------------------
	.section	.nv.info,"",@"SHT_CUDA_INFO"
	.align	4


	//----- nvinfo : EIATTR_REGCOUNT
	.align		4
        /*0000*/ 	.byte	0x04, 0x2f
        /*0002*/ 	.short	(.L_1 - .L_0)
	.align		4
.L_0:
        /*0004*/ 	.word	index@(_Z7kernaddPfS_S_ii)
        /*0008*/ 	.word	0x0000000c


	//----- nvinfo : EIATTR_FRAME_SIZE
	.align		4
.L_1:
        /*000c*/ 	.byte	0x04, 0x11
        /*000e*/ 	.short	(.L_3 - .L_2)
	.align		4
.L_2:
        /*0010*/ 	.word	index@(_Z7kernaddPfS_S_ii)
        /*0014*/ 	.word	0x00000000


	//----- nvinfo : EIATTR_REGCOUNT
	.align		4
.L_3:
        /*0018*/ 	.byte	0x04, 0x2f
        /*001a*/ 	.short	(.L_5 - .L_4)
	.align		4
.L_4:
        /*001c*/ 	.word	index@(_Z10kernadd_2dPfS_S_ii)
        /*0020*/ 	.word	0x0000000c


	//----- nvinfo : EIATTR_FRAME_SIZE
	.align		4
.L_5:
        /*0024*/ 	.byte	0x04, 0x11
        /*0026*/ 	.short	(.L_7 - .L_6)
	.align		4
.L_6:
        /*0028*/ 	.word	index@(_Z10kernadd_2dPfS_S_ii)
        /*002c*/ 	.word	0x00000000


	//----- nvinfo : EIATTR_MIN_STACK_SIZE
	.align		4
.L_7:
        /*0030*/ 	.byte	0x04, 0x12
        /*0032*/ 	.short	(.L_9 - .L_8)
	.align		4
.L_8:
        /*0034*/ 	.word	index@(_Z10kernadd_2dPfS_S_ii)
        /*0038*/ 	.word	0x00000000


	//----- nvinfo : EIATTR_MIN_STACK_SIZE
	.align		4
.L_9:
        /*003c*/ 	.byte	0x04, 0x12
        /*003e*/ 	.short	(.L_11 - .L_10)
	.align		4
.L_10:
        /*0040*/ 	.word	index@(_Z7kernaddPfS_S_ii)
        /*0044*/ 	.word	0x00000000
.L_11:


//--------------------- .nv.compat                --------------------------
	.section	.nv.compat,"",@"SHT_CUDA_COMPAT_INFO"
	.align	4
        /*0000*/ 	.byte	0x02, 0x09, 0x00, 0x00, 0x02, 0x02, 0x01, 0x00, 0x02, 0x05, 0x05, 0x00, 0x03, 0x07, 0x01, 0x01
        /*0010*/ 	.byte	0x02, 0x03, 0x00, 0x00, 0x02, 0x06, 0x01, 0x00, 0x04, 0x0b, 0x08, 0x00, 0x09, 0x00, 0x00, 0x00
        /*0020*/ 	.byte	0x00, 0x00, 0x00, 0x00


//--------------------- .nv.info._Z10kernadd_2dPfS_S_ii --------------------------
	.section	.nv.info._Z10kernadd_2dPfS_S_ii,"",@"SHT_CUDA_INFO"
	.sectionflags	@""
	.align	4


	//----- nvinfo : EIATTR_CUDA_API_VERSION
	.align		4
        /*0000*/ 	.byte	0x04, 0x37
        /*0002*/ 	.short	(.L_13 - .L_12)
.L_12:
        /*0004*/ 	.word	0x00000082


	//----- nvinfo : EIATTR_KPARAM_INFO
	.align		4
.L_13:
        /*0008*/ 	.byte	0x04, 0x17
        /*000a*/ 	.short	(.L_15 - .L_14)
.L_14:
        /*000c*/ 	.word	0x00000000
        /*0010*/ 	.short	0x0004
        /*0012*/ 	.short	0x001c
        /*0014*/ 	.byte	0x00, 0xf0, 0x11, 0x00


	//----- nvinfo : EIATTR_KPARAM_INFO
	.align		4
.L_15:
        /*0018*/ 	.byte	0x04, 0x17
        /*001a*/ 	.short	(.L_17 - .L_16)
.L_16:
        /*001c*/ 	.word	0x00000000
        /*0020*/ 	.short	0x0003
        /*0022*/ 	.short	0x0018
        /*0024*/ 	.byte	0x00, 0xf0, 0x11, 0x00


	//----- nvinfo : EIATTR_KPARAM_INFO
	.align		4
.L_17:
        /*0028*/ 	.byte	0x04, 0x17
        /*002a*/ 	.short	(.L_19 - .L_18)
.L_18:
        /*002c*/ 	.word	0x00000000
        /*0030*/ 	.short	0x0002
        /*0032*/ 	.short	0x0010
        /*0034*/ 	.byte	0x00, 0xf5, 0x21, 0x00


	//----- nvinfo : EIATTR_KPARAM_INFO
	.align		4
.L_19:
        /*0038*/ 	.byte	0x04, 0x17
        /*003a*/ 	.short	(.L_21 - .L_20)
.L_20:
        /*003c*/ 	.word	0x00000000
        /*0040*/ 	.short	0x0001
        /*0042*/ 	.short	0x0008
        /*0044*/ 	.byte	0x00, 0xf5, 0x21, 0x00


	//----- nvinfo : EIATTR_KPARAM_INFO
	.align		4
.L_21:
        /*0048*/ 	.byte	0x04, 0x17
        /*004a*/ 	.short	(.L_23 - .L_22)
.L_22:
        /*004c*/ 	.word	0x00000000
        /*0050*/ 	.short	0x0000
        /*0052*/ 	.short	0x0000
        /*0054*/ 	.byte	0x00, 0xf5, 0x21, 0x00


	//----- nvinfo : EIATTR_SPARSE_MMA_MASK
	.align		4
.L_23:
        /*0058*/ 	.byte	0x03, 0x50
        /*005a*/ 	.short	0x0000


	//----- nvinfo : EIATTR_MAXREG_COUNT
	.align		4
        /*005c*/ 	.byte	0x03, 0x1b
        /*005e*/ 	.short	0x00ff


	//----- nvinfo : EIATTR_MERCURY_ISA_VERSION
	.align		4
        /*0060*/ 	.byte	0x03, 0x5f
        /*0062*/ 	.short	0x0101


	//----- nvinfo : EIATTR_VRC_CTA_INIT_COUNT
	.align		4
        /*0064*/ 	.byte	0x02, 0x4a
	.zero		1
	.zero		1


	//----- nvinfo : EIATTR_EXIT_INSTR_OFFSETS
	.align		4
        /*0068*/ 	.byte	0x04, 0x1c
        /*006a*/ 	.short	(.L_25 - .L_24)


	//   ....[0]....
.L_24:
        /*006c*/ 	.word	0x000000c0


	//   ....[1]....
        /*0070*/ 	.word	0x00000190


	//----- nvinfo : EIATTR_CBANK_PARAM_SIZE
	.align		4
.L_25:
        /*0074*/ 	.byte	0x03, 0x19
        /*0076*/ 	.short	0x0020


	//----- nvinfo : EIATTR_PARAM_CBANK
	.align		4
        /*0078*/ 	.byte	0x04, 0x0a
        /*007a*/ 	.short	(.L_27 - .L_26)
	.align		4
.L_26:
        /*007c*/ 	.word	index@(.nv.constant0._Z10kernadd_2dPfS_S_ii)
        /*0080*/ 	.short	0x0380
        /*0082*/ 	.short	0x0020


	//----- nvinfo : EIATTR_SW_WAR
	.align		4
.L_27:
        /*0084*/ 	.byte	0x04, 0x36
        /*0086*/ 	.short	(.L_29 - .L_28)
.L_28:
        /*0088*/ 	.word	0x00000008
.L_29:


//--------------------- .nv.info._Z7kernaddPfS_S_ii --------------------------
	.section	.nv.info._Z7kernaddPfS_S_ii,"",@"SHT_CUDA_INFO"
	.sectionflags	@""
	.align	4


	//----- nvinfo : EIATTR_CUDA_API_VERSION
	.align		4
        /*0000*/ 	.byte	0x04, 0x37
        /*0002*/ 	.short	(.L_31 - .L_30)
.L_30:
        /*0004*/ 	.word	0x00000082


	//----- nvinfo : EIATTR_KPARAM_INFO
	.align		4
.L_31:
        /*0008*/ 	.byte	0x04, 0x17
        /*000a*/ 	.short	(.L_33 - .L_32)
.L_32:
        /*000c*/ 	.word	0x00000000
        /*0010*/ 	.short	0x0004
        /*0012*/ 	.short	0x001c
        /*0014*/ 	.byte	0x00, 0xf0, 0x11, 0x00


	//----- nvinfo : EIATTR_KPARAM_INFO
	.align		4
.L_33:
        /*0018*/ 	.byte	0x04, 0x17
        /*001a*/ 	.short	(.L_35 - .L_34)
.L_34:
        /*001c*/ 	.word	0x00000000
        /*0020*/ 	.short	0x0003
        /*0022*/ 	.short	0x0018
        /*0024*/ 	.byte	0x00, 0xf0, 0x11, 0x00


	//----- nvinfo : EIATTR_KPARAM_INFO
	.align		4
.L_35:
        /*0028*/ 	.byte	0x04, 0x17
        /*002a*/ 	.short	(.L_37 - .L_36)
.L_36:
        /*002c*/ 	.word	0x00000000
        /*0030*/ 	.short	0x0002
        /*0032*/ 	.short	0x0010
        /*0034*/ 	.byte	0x00, 0xf5, 0x21, 0x00


	//----- nvinfo : EIATTR_KPARAM_INFO
	.align		4
.L_37:
        /*0038*/ 	.byte	0x04, 0x17
        /*003a*/ 	.short	(.L_39 - .L_38)
.L_38:
        /*003c*/ 	.word	0x00000000
        /*0040*/ 	.short	0x0001
        /*0042*/ 	.short	0x0008
        /*0044*/ 	.byte	0x00, 0xf5, 0x21, 0x00


	//----- nvinfo : EIATTR_KPARAM_INFO
	.align		4
.L_39:
        /*0048*/ 	.byte	0x04, 0x17
        /*004a*/ 	.short	(.L_41 - .L_40)
.L_40:
        /*004c*/ 	.word	0x00000000
        /*0050*/ 	.short	0x0000
        /*0052*/ 	.short	0x0000
        /*0054*/ 	.byte	0x00, 0xf5, 0x21, 0x00


	//----- nvinfo : EIATTR_SPARSE_MMA_MASK
	.align		4
.L_41:
        /*0058*/ 	.byte	0x03, 0x50
        /*005a*/ 	.short	0x0000


	//----- nvinfo : EIATTR_MAXREG_COUNT
	.align		4
        /*005c*/ 	.byte	0x03, 0x1b
        /*005e*/ 	.short	0x00ff


	//----- nvinfo : EIATTR_MERCURY_ISA_VERSION
	.align		4
        /*0060*/ 	.byte	0x03, 0x5f
        /*0062*/ 	.short	0x0101


	//----- nvinfo : EIATTR_VRC_CTA_INIT_COUNT
	.align		4
        /*0064*/ 	.byte	0x02, 0x4a
	.zero		1
	.zero		1


	//----- nvinfo : EIATTR_EXIT_INSTR_OFFSETS
	.align		4
        /*0068*/ 	.byte	0x04, 0x1c
        /*006a*/ 	.short	(.L_43 - .L_42)


	//   ....[0]....
.L_42:
        /*006c*/ 	.word	0x00000220


	//   ....[1]....
        /*0070*/ 	.word	0x000002e0


	//----- nvinfo : EIATTR_CBANK_PARAM_SIZE
	.align		4
.L_43:
        /*0074*/ 	.byte	0x03, 0x19
        /*0076*/ 	.short	0x0020


	//----- nvinfo : EIATTR_PARAM_CBANK
	.align		4
        /*0078*/ 	.byte	0x04, 0x0a
        /*007a*/ 	.short	(.L_45 - .L_44)
	.align		4
.L_44:
        /*007c*/ 	.word	index@(.nv.constant0._Z7kernaddPfS_S_ii)
        /*0080*/ 	.short	0x0380
        /*0082*/ 	.short	0x0020


	//----- nvinfo : EIATTR_SW_WAR
	.align		4
.L_45:
        /*0084*/ 	.byte	0x04, 0x36
        /*0086*/ 	.short	(.L_47 - .L_46)
.L_46:
        /*0088*/ 	.word	0x00000008
.L_47:


//--------------------- .nv.callgraph             --------------------------
	.section	.nv.callgraph,"",@"SHT_CUDA_CALLGRAPH"
	.align	4
	.sectionentsize	8
	.align		4
        /*0000*/ 	.word	0x00000000
	.align		4
        /*0004*/ 	.word	0xffffffff
	.align		4
        /*0008*/ 	.word	0x00000000
	.align		4
        /*000c*/ 	.word	0xfffffffe
	.align		4
        /*0010*/ 	.word	0x00000000
	.align		4
        /*0014*/ 	.word	0xfffffffd
	.align		4
        /*0018*/ 	.word	0x00000000
	.align		4
        /*001c*/ 	.word	0xfffffffc


//--------------------- .text._Z10kernadd_2dPfS_S_ii --------------------------
	.section	.text._Z10kernadd_2dPfS_S_ii,"ax",@progbits
	.align	128
        .global         _Z10kernadd_2dPfS_S_ii
        .type           _Z10kernadd_2dPfS_S_ii,@function
        .size           _Z10kernadd_2dPfS_S_ii,(.L_x_2 - _Z10kernadd_2dPfS_S_ii)
        .other          _Z10kernadd_2dPfS_S_ii,@"STO_CUDA_ENTRY STV_DEFAULT"
_Z10kernadd_2dPfS_S_ii:
.text._Z10kernadd_2dPfS_S_ii:
[----:B------:R-:W-:Y:S01]  /*0000*/  LDC R1, c[0x0][0x37c] ;  /* 0x0000df00ff017b82 */ /* 0x000fe20000000800 */
[----:B------:R-:W0:Y:S07]  /*0010*/  S2R R2, SR_TID.Y ;  /* 0x0000000000027919 */ /* 0x000e2e0000002200 */
[----:B------:R-:W1:Y:S01]  /*0020*/  LDC R0, c[0x0][0x360] ;  /* 0x0000d800ff007b82 */ /* 0x000e620000000800 */
[----:B------:R-:W2:Y:S01]  /*0030*/  LDCU.64 UR6, c[0x0][0x398] ;  /* 0x00007300ff0677ac */ /* 0x000ea20008000a00 */
[----:B------:R-:W1:Y:S06]  /*0040*/  S2R R3, SR_TID.X ;  /* 0x0000000000037919 */ /* 0x000e6c0000002100 */
[----:B------:R-:W0:Y:S08]  /*0050*/  S2UR UR5, SR_CTAID.Y ;  /* 0x00000000000579c3 */ /* 0x000e300000002600 */
[----:B------:R-:W0:Y:S08]  /*0060*/  LDC R7, c[0x0][0x364] ;  /* 0x0000d900ff077b82 */ /* 0x000e300000000800 */
[----:B------:R-:W1:Y:S01]  /*0070*/  S2UR UR4, SR_CTAID.X ;  /* 0x00000000000479c3 */ /* 0x000e620000002500 */
[----:B0-----:R-:W-:-:S05]  /*0080*/  IMAD R7, R7, UR5, R2 ;  /* 0x0000000507077c24 */ /* 0x001fca000f8e0202 */
[----:B--2---:R-:W-:Y:S01]  /*0090*/  ISETP.GE.AND P0, PT, R7, UR7, PT ;  /* 0x0000000707007c0c */ /* 0x004fe2000bf06270 */
[----:B-1----:R-:W-:-:S05]  /*00a0*/  IMAD R0, R0, UR4, R3 ;  /* 0x0000000400007c24 */ /* 0x002fca000f8e0203 */
[----:B------:R-:W-:-:S13]  /*00b0*/  ISETP.GE.OR P0, PT, R0, UR6, P0 ;  /* 0x0000000600007c0c */ /* 0x000fda0008706670 */
[----:B------:R-:W-:Y:S05]  /*00c0*/  @P0 EXIT ;  /* 0x000000000000094d */ /* 0x000fea0003800000 */
[----:B------:R-:W0:Y:S01]  /*00d0*/  LDC.64 R2, c[0x0][0x388] ;  /* 0x0000e200ff027b82 */ /* 0x000e220000000a00 */
[----:B------:R-:W1:Y:S01]  /*00e0*/  LDCU.64 UR4, c[0x0][0x358] ;  /* 0x00006b00ff0477ac */ /* 0x000e620008000a00 */
[----:B------:R-:W-:-:S06]  /*00f0*/  IMAD R9, R7, UR6, R0 ;  /* 0x0000000607097c24 */ /* 0x000fcc000f8e0200 */
[----:B------:R-:W2:Y:S08]  /*0100*/  LDC.64 R4, c[0x0][0x390] ;  /* 0x0000e400ff047b82 */ /* 0x000eb00000000a00 */
[----:B------:R-:W3:Y:S01]  /*0110*/  LDC.64 R6, c[0x0][0x380] ;  /* 0x0000e000ff067b82 */ /* 0x000ee20000000a00 */
[----:B0-----:R-:W-:-:S06]  /*0120*/  IMAD.WIDE R2, R9, 0x4, R2 ;  /* 0x0000000409027825 */ /* 0x001fcc00078e0202 */
[----:B-1----:R-:W4:Y:S01]  /*0130*/  LDG.E R2, desc[UR4][R2.64] ;  /* 0x0000000402027981 */ /* 0x002f22000c1e1900 */
[----:B--2---:R-:W-:-:S06]  /*0140*/  IMAD.WIDE R4, R9, 0x4, R4 ;  /* 0x0000000409047825 */ /* 0x004fcc00078e0204 */
[----:B------:R-:W4:Y:S01]  /*0150*/  LDG.E R5, desc[UR4][R4.64] ;  /* 0x0000000404057981 */ /* 0x000f22000c1e1900 */
[----:B---3--:R-:W-:-:S04]  /*0160*/  IMAD.WIDE R6, R9, 0x4, R6 ;  /* 0x0000000409067825 */ /* 0x008fc800078e0206 */
[----:B----4-:R-:W-:-:S05]  /*0170*/  FADD R9, R2, R5 ;  /* 0x0000000502097221 */ /* 0x010fca0000000000 */
[----:B------:R-:W-:Y:S01]  /*0180*/  STG.E desc[UR4][R6.64], R9 ;  /* 0x0000000906007986 */ /* 0x000fe2000c101904 */
[----:B------:R-:W-:Y:S05]  /*0190*/  EXIT ;  /* 0x000000000000794d */ /* 0x000fea0003800000 */
.L_x_0:
[----:B------:R-:W-:-:S00]  /*01a0*/  BRA `(.L_x_0) ;  /* 0xfffffffc00fc7947 */ /* 0x000fc0000383ffff */
[----:B------:R-:W-:-:S00]  /*01b0*/  NOP ;  /* 0x0000000000007918 */ /* 0x000fc00000000000 */
        /* <DEDUP_REMOVED lines=12> */
.L_x_2:


//--------------------- .text._Z7kernaddPfS_S_ii  --------------------------
	.section	.text._Z7kernaddPfS_S_ii,"ax",@progbits
	.align	128
        .global         _Z7kernaddPfS_S_ii
        .type           _Z7kernaddPfS_S_ii,@function
        .size           _Z7kernaddPfS_S_ii,(.L_x_3 - _Z7kernaddPfS_S_ii)
        .other          _Z7kernaddPfS_S_ii,@"STO_CUDA_ENTRY STV_DEFAULT"
_Z7kernaddPfS_S_ii:
.text._Z7kernaddPfS_S_ii:
[----:B------:R-:W-:Y:S08]  /*0000*/  LDC R1, c[0x0][0x37c] ;  /* 0x0000df00ff017b82 */ /* 0x000ff00000000800 */
[----:B------:R-:W0:Y:S01]  /*0010*/  LDC R6, c[0x0][0x398] ;  /* 0x0000e600ff067b82 */ /* 0x000e220000000800 */
[----:B------:R-:W1:Y:S01]  /*0020*/  S2R R9, SR_CTAID.X ;  /* 0x0000000000097919 */ /* 0x000e620000002500 */
[----:B------:R-:W1:Y:S01]  /*0030*/  LDCU UR4, c[0x0][0x360] ;  /* 0x00006c00ff0477ac */ /* 0x000e620008000800 */
[----:B------:R-:W1:Y:S01]  /*0040*/  S2R R4, SR_TID.X ;  /* 0x0000000000047919 */ /* 0x000e620000002100 */
[----:B0-----:R-:W-:-:S04]  /*0050*/  IABS R5, R6 ;  /* 0x0000000600057213 */ /* 0x001fc80000000000 */
[----:B------:R-:W0:Y:S01]  /*0060*/  I2F.RP R0, R5 ;  /* 0x0000000500007306 */ /* 0x000e220000209400 */
[----:B-1----:R-:W-:Y:S01]  /*0070*/  IMAD R9, R9, UR4, R4 ;  /* 0x0000000409097c24 */ /* 0x002fe2000f8e0204 */
[----:B------:R-:W1:Y:S06]  /*0080*/  LDCU UR4, c[0x0][0x39c] ;  /* 0x00007380ff0477ac */ /* 0x000e6c0008000800 */
[----:B0-----:R-:W0:Y:S02]  /*0090*/  MUFU.RCP R0, R0 ;  /* 0x0000000000007308 */ /* 0x001e240000001000 */
[----:B0-----:R-:W-:-:S02]  /*00a0*/  IADD3 R2, PT, PT, R0, 0xffffffe, RZ ;  /* 0x0ffffffe00027810 */ /* 0x001fc40007ffe0ff */
[----:B------:R-:W-:-:S04]  /*00b0*/  IABS R0, R9 ;  /* 0x0000000900007213 */ /* 0x000fc80000000000 */
[----:B------:R0:W2:Y:S02]  /*00c0*/  F2I.FTZ.U32.TRUNC.NTZ R3, R2 ;  /* 0x0000000200037305 */ /* 0x0000a4000021f000 */
[----:B0-----:R-:W-:Y:S01]  /*00d0*/  IMAD.MOV.U32 R2, RZ, RZ, RZ ;  /* 0x000000ffff027224 */ /* 0x001fe200078e00ff */
[----:B--2---:R-:W-:-:S05]  /*00e0*/  IADD3 R8, PT, PT, RZ, -R3, RZ ;  /* 0x80000003ff087210 */ /* 0x004fca0007ffe0ff */
[----:B------:R-:W-:-:S04]  /*00f0*/  IMAD R7, R8, R5, RZ ;  /* 0x0000000508077224 */ /* 0x000fc800078e02ff */
[----:B------:R-:W-:-:S06]  /*0100*/  IMAD.HI.U32 R3, R3, R7, R2 ;  /* 0x0000000703037227 */ /* 0x000fcc00078e0002 */
[----:B------:R-:W-:-:S05]  /*0110*/  IMAD.HI.U32 R3, R3, R0, RZ ;  /* 0x0000000003037227 */ /* 0x000fca00078e00ff */
[----:B------:R-:W-:-:S05]  /*0120*/  IADD3 R2, PT, PT, -R3, RZ, RZ ;  /* 0x000000ff03027210 */ /* 0x000fca0007ffe1ff */
[----:B------:R-:W-:-:S05]  /*0130*/  IMAD R0, R5, R2, R0 ;  /* 0x0000000205007224 */ /* 0x000fca00078e0200 */
[----:B------:R-:W-:-:S13]  /*0140*/  ISETP.GT.U32.AND P2, PT, R5, R0, PT ;  /* 0x000000000500720c */ /* 0x000fda0003f44070 */
[----:B------:R-:W-:Y:S01]  /*0150*/  @!P2 IMAD.IADD R0, R0, 0x1, -R5 ;  /* 0x000000010000a824 */ /* 0x000fe200078e0a05 */
[----:B------:R-:W-:Y:S02]  /*0160*/  @!P2 IADD3 R3, PT, PT, R3, 0x1, RZ ;  /* 0x000000010303a810 */ /* 0x000fe40007ffe0ff */
[----:B------:R-:W-:Y:S02]  /*0170*/  ISETP.NE.AND P2, PT, R6, RZ, PT ;  /* 0x000000ff0600720c */ /* 0x000fe40003f45270 */
[----:B------:R-:W-:Y:S02]  /*0180*/  ISETP.GE.U32.AND P0, PT, R0, R5, PT ;  /* 0x000000050000720c */ /* 0x000fe40003f06070 */
[----:B------:R-:W-:-:S04]  /*0190*/  LOP3.LUT R0, R9, R6, RZ, 0x3c, !PT ;  /* 0x0000000609007212 */ /* 0x000fc800078e3cff */
[----:B------:R-:W-:-:S07]  /*01a0*/  ISETP.GE.AND P1, PT, R0, RZ, PT ;  /* 0x000000ff0000720c */ /* 0x000fce0003f26270 */
[----:B------:R-:W-:-:S06]  /*01b0*/  @P0 VIADD R3, R3, 0x1 ;  /* 0x0000000103030836 */ /* 0x000fcc0000000000 */
[----:B------:R-:W-:Y:S02]  /*01c0*/  @!P1 IADD3 R3, PT, PT, -R3, RZ, RZ ;  /* 0x000000ff03039210 */ /* 0x000fe40007ffe1ff */
[----:B------:R-:W-:-:S05]  /*01d0*/  @!P2 LOP3.LUT R3, RZ, R6, RZ, 0x33, !PT ;  /* 0x00000006ff03a212 */ /* 0x000fca00078e33ff */
[----:B------:R-:W-:-:S04]  /*01e0*/  IMAD.MOV R0, RZ, RZ, -R3 ;  /* 0x000000ffff007224 */ /* 0x000fc800078e0a03 */
[----:B------:R-:W-:-:S05]  /*01f0*/  IMAD R0, R6, R0, R9 ;  /* 0x0000000006007224 */ /* 0x000fca00078e0209 */
[----:B------:R-:W-:-:S04]  /*0200*/  ISETP.GE.AND P0, PT, R0, R6, PT ;  /* 0x000000060000720c */ /* 0x000fc80003f06270 */
[----:B-1----:R-:W-:-:S13]  /*0210*/  ISETP.GE.OR P0, PT, R3, UR4, P0 ;  /* 0x0000000403007c0c */ /* 0x002fda0008706670 */
[----:B------:R-:W-:Y:S05]  /*0220*/  @P0 EXIT ;  /* 0x000000000000094d */ /* 0x000fea0003800000 */
[----:B------:R-:W0:Y:S01]  /*0230*/  LDC.64 R2, c[0x0][0x388] ;  /* 0x0000e200ff027b82 */ /* 0x000e220000000a00 */
[----:B------:R-:W1:Y:S07]  /*0240*/  LDCU.64 UR4, c[0x0][0x358] ;  /* 0x00006b00ff0477ac */ /* 0x000e6e0008000a00 */
        /* <DEDUP_REMOVED lines=10> */
.L_x_1:
        /* <DEDUP_REMOVED lines=9> */
.L_x_3:


//--------------------- .nv.shared.reserved.0     --------------------------
	.section	.nv.shared.reserved.0,"aw",@nobits
	.weak		__nv_reservedSMEM_offset_0_alias
	.size		__nv_reservedSMEM_offset_0_alias, 0, 64
	.other		__nv_reservedSMEM_offset_0_alias,@"STO_CUDA_RESERVED_SHARED STV_DEFAULT"
__nv_reservedSMEM_offset_0_alias:
	.zero		0
	.zero		64


//--------------------- .nv.constant0._Z10kernadd_2dPfS_S_ii --------------------------
	.section	.nv.constant0._Z10kernadd_2dPfS_S_ii,"a",@progbits
	.sectionflags	@""
	.align	4
.nv.constant0._Z10kernadd_2dPfS_S_ii:
	.zero		928


//--------------------- .nv.constant0._Z7kernaddPfS_S_ii --------------------------
	.section	.nv.constant0._Z7kernaddPfS_S_ii,"a",@progbits
	.sectionflags	@""
	.align	4
.nv.constant0._Z7kernaddPfS_S_ii:
	.zero		928


//--------------------- SYMBOLS --------------------------

	.type		.nv.reservedSmem.offset0,@object
	.size		.nv.reservedSmem.offset0,0x4
